	.headerflags	@"EF_CUDA_TEXMODE_UNIFIED EF_CUDA_64BIT_ADDRESS EF_CUDA_ACCELERATORS EF_CUDA_SM90 EF_CUDA_VIRTUAL_SM(EF_CUDA_SM90)"
	.elftype	@"ET_EXEC"


//--------------------- .nv.info                  --------------------------
	.section	.nv.info,"",@"SHT_CUDA_INFO"
	.align	4


	//----- nvinfo : EIATTR_REGCOUNT
	.align		4
        /*0000*/ 	.byte	0x04, 0x2f
        /*0002*/ 	.short	(.L_3 - .L_2)
	.align		4
.L_2:
        /*0004*/ 	.word	index@(triton_per_fused__weight_norm_interface_26)
        /*0008*/ 	.word	0x00000030


	//----- nvinfo : EIATTR_MIN_STACK_SIZE
	.align		4
.L_3:
        /*000c*/ 	.byte	0x04, 0x12
        /*000e*/ 	.short	(.L_5 - .L_4)
	.align		4
.L_4:
        /*0010*/ 	.word	index@(triton_per_fused__weight_norm_interface_26)
        /*0014*/ 	.word	0x00000000


	//----- nvinfo : EIATTR_FRAME_SIZE
	.align		4
.L_5:
        /*0018*/ 	.byte	0x04, 0x11
        /*001a*/ 	.short	(.L_7 - .L_6)
	.align		4
.L_6:
        /*001c*/ 	.word	index@(triton_per_fused__weight_norm_interface_26)
        /*0020*/ 	.word	0x00000000


	//----- nvinfo : EIATTR_MIN_STACK_SIZE
	.align		4
.L_7:
        /*0024*/ 	.byte	0x04, 0x12
        /*0026*/ 	.short	(.L_9 - .L_8)
	.align		4
.L_8:
        /*0028*/ 	.word	index@(triton_per_fused__weight_norm_interface_26)
        /*002c*/ 	.word	0x00000000
.L_9:


//--------------------- .nv.info.triton_per_fused__weight_norm_interface_26 --------------------------
	.section	.nv.info.triton_per_fused__weight_norm_interface_26,"",@"SHT_CUDA_INFO"
	.sectionflags	@""
	.align	4


	//----- nvinfo : EIATTR_CUDA_API_VERSION
	.align		4
        /*0000*/ 	.byte	0x04, 0x37
        /*0002*/ 	.short	(.L_11 - .L_10)
.L_10:
        /*0004*/ 	.word	0x0000007c


	//----- nvinfo : EIATTR_KPARAM_INFO
	.align		4
.L_11:
        /*0008*/ 	.byte	0x04, 0x17
        /*000a*/ 	.short	(.L_13 - .L_12)
.L_12:
        /*000c*/ 	.word	0x00000000
        /*0010*/ 	.short	0x0006
        /*0012*/ 	.short	0x002c
        /*0014*/ 	.byte	0x00, 0xf0, 0x11, 0x00


	//----- nvinfo : EIATTR_KPARAM_INFO
	.align		4
.L_13:
        /*0018*/ 	.byte	0x04, 0x17
        /*001a*/ 	.short	(.L_15 - .L_14)
.L_14:
        /*001c*/ 	.word	0x00000000
        /*0020*/ 	.short	0x0005
        /*0022*/ 	.short	0x0028
        /*0024*/ 	.byte	0x00, 0xf0, 0x11, 0x00


	//----- nvinfo : EIATTR_KPARAM_INFO
	.align		4
.L_15:
        /*0028*/ 	.byte	0x04, 0x17
        /*002a*/ 	.short	(.L_17 - .L_16)
.L_16:
        /*002c*/ 	.word	0x00000000
        /*0030*/ 	.short	0x0004
        /*0032*/ 	.short	0x0020
        /*0034*/ 	.byte	0x00, 0xf4, 0x21, 0x00


	//----- nvinfo : EIATTR_KPARAM_INFO
	.align		4
.L_17:
        /*0038*/ 	.byte	0x04, 0x17
        /*003a*/ 	.short	(.L_19 - .L_18)
.L_18:
        /*003c*/ 	.word	0x00000000
        /*0040*/ 	.short	0x0003
        /*0042*/ 	.short	0x0018
        /*0044*/ 	.byte	0x00, 0xf4, 0x21, 0x00


	//----- nvinfo : EIATTR_KPARAM_INFO
	.align		4
.L_19:
        /*0048*/ 	.byte	0x04, 0x17
        /*004a*/ 	.short	(.L_21 - .L_20)
.L_20:
        /*004c*/ 	.word	0x00000000
        /*0050*/ 	.short	0x0002
        /*0052*/ 	.short	0x0010
        /*0054*/ 	.byte	0x00, 0xf4, 0x21, 0x00


	//----- nvinfo : EIATTR_KPARAM_INFO
	.align		4
.L_21:
        /*0058*/ 	.byte	0x04, 0x17
        /*005a*/ 	.short	(.L_23 - .L_22)
.L_22:
        /*005c*/ 	.word	0x00000000
        /*0060*/ 	.short	0x0001
        /*0062*/ 	.short	0x0008
        /*0064*/ 	.byte	0x00, 0xf4, 0x21, 0x00


	//----- nvinfo : EIATTR_KPARAM_INFO
	.align		4
.L_23:
        /*0068*/ 	.byte	0x04, 0x17
        /*006a*/ 	.short	(.L_25 - .L_24)
.L_24:
        /*006c*/ 	.word	0x00000000
        /*0070*/ 	.short	0x0000
        /*0072*/ 	.short	0x0000
        /*0074*/ 	.byte	0x00, 0xf4, 0x21, 0x00


	//----- nvinfo : EIATTR_SPARSE_MMA_MASK
	.align		4
.L_25:
        /*0078*/ 	.byte	0x03, 0x50
        /*007a*/ 	.short	0x0000


	//----- nvinfo : EIATTR_MAXREG_COUNT
	.align		4
        /*007c*/ 	.byte	0x03, 0x1b
        /*007e*/ 	.short	0x00ff


	//----- nvinfo : EIATTR_COOP_GROUP_MASK_REGIDS
	.align		4
        /*0080*/ 	.byte	0x04, 0x29
        /*0082*/ 	.short	(.L_27 - .L_26)


	//   ....[0]....
.L_26:
        /*0084*/ 	.word	0xffffffff


	//   ....[1]....
        /*0088*/ 	.word	0xffffffff


	//   ....[2]....
        /*008c*/ 	.word	0xffffffff


	//   ....[3]....
        /*0090*/ 	.word	0xffffffff


	//   ....[4]....
        /*0094*/ 	.word	0xffffffff


	//   ....[5]....
        /*0098*/ 	.word	0xffffffff


	//   ....[6]....
        /*009c*/ 	.word	0xffffffff


	//   ....[7]....
        /*00a0*/ 	.word	0xffffffff


	//   ....[8]....
        /*00a4*/ 	.word	0xffffffff


	//   ....[9]....
        /*00a8*/ 	.word	0xffffffff


	//   ....[10]....
        /*00ac*/ 	.word	0xffffffff


	//   ....[11]....
        /*00b0*/ 	.word	0xffffffff


	//   ....[12]....
        /*00b4*/ 	.word	0xffffffff


	//   ....[13]....
        /*00b8*/ 	.word	0xffffffff


	//   ....[14]....
        /*00bc*/ 	.word	0xffffffff


	//   ....[15]....
        /*00c0*/ 	.word	0xffffffff


	//   ....[16]....
        /*00c4*/ 	.word	0xffffffff


	//   ....[17]....
        /*00c8*/ 	.word	0xffffffff


	//   ....[18]....
        /*00cc*/ 	.word	0xffffffff


	//   ....[19]....
        /*00d0*/ 	.word	0xffffffff


	//   ....[20]....
        /*00d4*/ 	.word	0xffffffff


	//   ....[21]....
        /*00d8*/ 	.word	0xffffffff


	//   ....[22]....
        /*00dc*/ 	.word	0xffffffff


	//   ....[23]....
        /*00e0*/ 	.word	0xffffffff


	//   ....[24]....
        /*00e4*/ 	.word	0xffffffff


	//   ....[25]....
        /*00e8*/ 	.word	0xffffffff


	//   ....[26]....
        /*00ec*/ 	.word	0xffffffff


	//   ....[27]....
        /*00f0*/ 	.word	0xffffffff


	//   ....[28]....
        /*00f4*/ 	.word	0xffffffff


	//   ....[29]....
        /*00f8*/ 	.word	0xffffffff


	//   ....[30]....
        /*00fc*/ 	.word	0xffffffff


	//   ....[31]....
        /*0100*/ 	.word	0xffffffff


	//----- nvinfo : EIATTR_COOP_GROUP_INSTR_OFFSETS
	.align		4
.L_27:
        /*0104*/ 	.byte	0x04, 0x28
        /*0106*/ 	.short	(.L_29 - .L_28)


	//   ....[0]....
.L_28:
        /*0108*/ 	.word	0x00000590


	//   ....[1]....
        /*010c*/ 	.word	0x00000610


	//   ....[2]....
        /*0110*/ 	.word	0x00000630


	//   ....[3]....
        /*0114*/ 	.word	0x00000640


	//   ....[4]....
        /*0118*/ 	.word	0x000006a0


	//   ....[5]....
        /*011c*/ 	.word	0x000006b0


	//   ....[6]....
        /*0120*/ 	.word	0x000006c0


	//   ....[7]....
        /*0124*/ 	.word	0x000006f0


	//   ....[8]....
        /*0128*/ 	.word	0x00000710


	//   ....[9]....
        /*012c*/ 	.word	0x00000720


	//   ....[10]....
        /*0130*/ 	.word	0x000007a0


	//   ....[11]....
        /*0134*/ 	.word	0x000007c0


	//   ....[12]....
        /*0138*/ 	.word	0x000007e0


	//   ....[13]....
        /*013c*/ 	.word	0x000007f0


	//   ....[14]....
        /*0140*/ 	.word	0x00000870


	//   ....[15]....
        /*0144*/ 	.word	0x00000880


	//   ....[16]....
        /*0148*/ 	.word	0x00000890


	//   ....[17]....
        /*014c*/ 	.word	0x000008d0


	//   ....[18]....
        /*0150*/ 	.word	0x000008e0


	//   ....[19]....
        /*0154*/ 	.word	0x000008f0


	//   ....[20]....
        /*0158*/ 	.word	0x00000920


	//   ....[21]....
        /*015c*/ 	.word	0x00000930


	//   ....[22]....
        /*0160*/ 	.word	0x00000950


	//   ....[23]....
        /*0164*/ 	.word	0x00000980


	//   ....[24]....
        /*0168*/ 	.word	0x000009e0


	//   ....[25]....
        /*016c*/ 	.word	0x00000a00


	//   ....[26]....
        /*0170*/ 	.word	0x00000a20


	//   ....[27]....
        /*0174*/ 	.word	0x00000a70


	//   ....[28]....
        /*0178*/ 	.word	0x00000a90


	//   ....[29]....
        /*017c*/ 	.word	0x00000ab0


	//   ....[30]....
        /*0180*/ 	.word	0x00000ad0


	//   ....[31]....
        /*0184*/ 	.word	0x00000af0


	//----- nvinfo : EIATTR_EXIT_INSTR_OFFSETS
	.align		4
.L_29:
        /*0188*/ 	.byte	0x04, 0x1c
        /*018a*/ 	.short	(.L_31 - .L_30)


	//   ....[0]....
.L_30:
        /*018c*/ 	.word	0x00001530


	//   ....[1]....
        /*0190*/ 	.word	0x00001550


	//----- nvinfo : EIATTR_REQNTID
	.align		4
.L_31:
        /*0194*/ 	.byte	0x04, 0x10
        /*0196*/ 	.short	(.L_33 - .L_32)
.L_32:
        /*0198*/ 	.word	0x00000100
        /*019c*/ 	.word	0x00000001
        /*01a0*/ 	.word	0x00000001


	//----- nvinfo : EIATTR_CBANK_PARAM_SIZE
	.align		4
.L_33:
        /*01a4*/ 	.byte	0x03, 0x19
        /*01a6*/ 	.short	0x0030


	//----- nvinfo : EIATTR_PARAM_CBANK
	.align		4
        /*01a8*/ 	.byte	0x04, 0x0a
        /*01aa*/ 	.short	(.L_35 - .L_34)
	.align		4
.L_34:
        /*01ac*/ 	.word	index@(.nv.constant0.triton_per_fused__weight_norm_interface_26)
        /*01b0*/ 	.short	0x0210
        /*01b2*/ 	.short	0x0030


	//----- nvinfo : EIATTR_SW_WAR
	.align		4
.L_35:
        /*01b4*/ 	.byte	0x04, 0x36
        /*01b6*/ 	.short	(.L_37 - .L_36)
.L_36:
        /*01b8*/ 	.word	0x00000008
.L_37:


//--------------------- .nv.callgraph             --------------------------
	.section	.nv.callgraph,"",@"SHT_CUDA_CALLGRAPH"
	.align	4
	.sectionentsize	8
	.align		4
        /*0000*/ 	.word	0x00000000
	.align		4
        /*0004*/ 	.word	0xffffffff
	.align		4
        /*0008*/ 	.word	0x00000000
	.align		4
        /*000c*/ 	.word	0xfffffffe
	.align		4
        /*0010*/ 	.word	0x00000000
	.align		4
        /*0014*/ 	.word	0xfffffffd
	.align		4
        /*0018*/ 	.word	0x00000000
	.align		4
        /*001c*/ 	.word	0xfffffffc


//--------------------- .nv.constant4             --------------------------
	.section	.nv.constant4,"a",@progbits
	.align	8
	.align		8
.nv.constant4:
        /*0000*/ 	.dword	_$_str
	.align		8
        /*0008*/ 	.dword	_$_str_$_2


//--------------------- .text.triton_per_fused__weight_norm_interface_26 --------------------------
	.section	.text.triton_per_fused__weight_norm_interface_26,"ax",@progbits
	.sectionflags	@"SHF_BARRIERS=1"
	.align	128
        .global         triton_per_fused__weight_norm_interface_26
        .type           triton_per_fused__weight_norm_interface_26,@function
        .size           triton_per_fused__weight_norm_interface_26,(.L_x_1 - triton_per_fused__weight_norm_interface_26)
        .other          triton_per_fused__weight_norm_interface_26,@"STO_CUDA_ENTRY STV_DEFAULT"
triton_per_fused__weight_norm_interface_26:
.text.triton_per_fused__weight_norm_interface_26:
[----:B------:R-:W0:Y:S01]  /*0000*/  LDC R1, c[0x0][0x28] ;  /* 0x00000a00ff017b82 */ /* 0x000e220000000800 */
[----:B------:R-:W1:Y:S07]  /*0010*/  S2R R43, SR_TID.X ;  /* 0x00000000002b7919 */ /* 0x000e6e0000002100 */
[----:B------:R-:W2:Y:S01]  /*0020*/  LDC.64 R20, c[0x0][0x218] ;  /* 0x00008600ff147b82 */ /* 0x000ea20000000a00 */
[----:B------:R-:W-:Y:S01]  /*0030*/  HFMA2.MMA R28, -RZ, RZ, 0, 0 ;  /* 0x00000000ff1c7435 */ /* 0x000fe200000001ff */
[----:B------:R-:W-:Y:S01]  /*0040*/  ULDC.64 UR6, c[0x0][0x208] ;  /* 0x0000820000067ab9 */ /* 0x000fe20000000a00 */
[----:B------:R-:W3:Y:S01]  /*0050*/  S2R R44, SR_CTAID.X ;  /* 0x00000000002c7919 */ /* 0x000ee20000002500 */
[----:B------:R-:W-:Y:S01]  /*0060*/  HFMA2.MMA R15, -RZ, RZ, 0, 0 ;  /* 0x00000000ff0f7435 */ /* 0x000fe200000001ff */
[----:B------:R-:W-:Y:S01]  /*0070*/  MOV R8, RZ ;  /* 0x000000ff00087202 */ /* 0x000fe20000000f00 */
[----:B------:R-:W-:Y:S01]  /*0080*/  ULDC.64 UR4, c[0x0][0x220] ;  /* 0x0000880000047ab9 */ /* 0x000fe20000000a00 */
[----:B-1----:R-:W-:-:S02]  /*0090*/  SHF.R.U32.HI R25, RZ, 0x4, R43 ;  /* 0x00000004ff197819 */ /* 0x002fc4000001162b */
[----:B------:R-:W-:Y:S02]  /*00a0*/  LOP3.LUT R16, R43, 0xf, RZ, 0xc0, !PT ;  /* 0x0000000f2b107812 */ /* 0x000fe400078ec0ff */
[----:B---3--:R-:W-:Y:S02]  /*00b0*/  SHF.L.U32 R44, R44, 0x7, RZ ;  /* 0x000000072c2c7819 */ /* 0x008fe400000006ff */
[----:B------:R-:W-:Y:S02]  /*00c0*/  SGXT.U32 R25, R25, 0x4 ;  /* 0x000000041919781a */ /* 0x000fe40000000000 */
[----:B------:R-:W-:Y:S02]  /*00d0*/  ISETP.NE.AND P0, PT, R16, 0xf, PT ;  /* 0x0000000f1000780c */ /* 0x000fe40003f05270 */
[----:B------:R-:W-:-:S04]  /*00e0*/  LOP3.LUT R33, R44, R25, RZ, 0xfc, !PT ;  /* 0x000000192c217212 */ /* 0x000fc800078efcff */
[C---:B------:R-:W-:Y:S01]  /*00f0*/  ISETP.LT.AND P1, PT, R33.reuse, 0x80, P0 ;  /* 0x000000802100780c */ /* 0x040fe20000721270 */
[----:B------:R-:W-:Y:S01]  /*0100*/  IMAD R19, R33, 0xf, R16 ;  /* 0x0000000f21137824 */ /* 0x000fe200078e0210 */
[----:B------:R-:W-:Y:S02]  /*0110*/  LOP3.LUT R7, R44, 0x10, R25, 0xfe, !PT ;  /* 0x000000102c077812 */ /* 0x000fe400078efe19 */
[----:B------:R-:W-:Y:S01]  /*0120*/  LOP3.LUT R13, R44, 0x20, R25, 0xfe, !PT ;  /* 0x000000202c0d7812 */ /* 0x000fe200078efe19 */
[----:B--2---:R-:W-:Y:S01]  /*0130*/  IMAD.WIDE R2, R19, 0x4, R20 ;  /* 0x0000000413027825 */ /* 0x004fe200078e0214 */
[----:B------:R-:W-:Y:S02]  /*0140*/  ISETP.GE.AND P2, PT, R33, 0x80, PT ;  /* 0x000000802100780c */ /* 0x000fe40003f46270 */
[----:B------:R-:W-:-:S05]  /*0150*/  P2R R18, PR, RZ, 0x2 ;  /* 0x00000002ff127803 */ /* 0x000fca0000000000 */
[----:B------:R1:W2:Y:S01]  /*0160*/  @P1 LDG.E R28, desc[UR6][R2.64] ;  /* 0x00000006021c1981 */ /* 0x0002a2000c1e1900 */
[C---:B------:R-:W-:Y:S01]  /*0170*/  ISETP.LT.AND P6, PT, R7.reuse, 0x80, P0 ;  /* 0x000000800700780c */ /* 0x040fe200007c1270 */
[--C-:B------:R-:W-:Y:S01]  /*0180*/  IMAD R17, R7, 0xf, R16.reuse ;  /* 0x0000000f07117824 */ /* 0x100fe200078e0210 */
[C---:B------:R-:W-:Y:S01]  /*0190*/  ISETP.LT.AND P5, PT, R13.reuse, 0x80, P0 ;  /* 0x000000800d00780c */ /* 0x040fe200007a1270 */
[----:B------:R-:W-:Y:S01]  /*01a0*/  IMAD R9, R13, 0xf, R16 ;  /* 0x0000000f0d097824 */ /* 0x000fe200078e0210 */
[----:B-1----:R-:W1:Y:S01]  /*01b0*/  LDC.64 R2, c[0x0][0x220] ;  /* 0x00008800ff027b82 */ /* 0x002e620000000a00 */
[----:B------:R-:W-:Y:S01]  /*01c0*/  IMAD.WIDE R4, R17, 0x4, R20 ;  /* 0x0000000411047825 */ /* 0x000fe200078e0214 */
[----:B------:R-:W-:Y:S02]  /*01d0*/  SHF.R.S32.HI R0, RZ, 0x1f, R44 ;  /* 0x0000001fff007819 */ /* 0x000fe4000001142c */
[----:B------:R-:W-:Y:S01]  /*01e0*/  LEA R26, P1, R33, UR4, 0x2 ;  /* 0x00000004211a7c11 */ /* 0x000fe2000f8210ff */
[----:B------:R-:W-:-:S04]  /*01f0*/  IMAD.WIDE R10, R9, 0x4, R20 ;  /* 0x00000004090a7825 */ /* 0x000fc800078e0214 */
[----:B------:R3:W4:Y:S01]  /*0200*/  @P6 LDG.E R8, desc[UR6][R4.64] ;  /* 0x0000000604086981 */ /* 0x000722000c1e1900 */
[----:B------:R-:W-:Y:S02]  /*0210*/  LOP3.LUT R23, R44, 0x30, R25, 0xfe, !PT ;  /* 0x000000302c177812 */ /* 0x000fe400078efe19 */
[----:B------:R-:W-:Y:S01]  /*0220*/  ISETP.GE.AND P3, PT, R7, 0x80, PT ;  /* 0x000000800700780c */ /* 0x000fe20003f66270 */
[----:B------:R5:W4:Y:S01]  /*0230*/  @P5 LDG.E R15, desc[UR6][R10.64] ;  /* 0x000000060a0f5981 */ /* 0x000b22000c1e1900 */
[----:B------:R-:W-:Y:S02]  /*0240*/  CS2R R6, SRZ ;  /* 0x0000000000067805 */ /* 0x000fe4000001ff00 */
[----:B------:R-:W-:Y:S02]  /*0250*/  LEA.HI.X R27, R33, UR5, R0, 0x2, P1 ;  /* 0x00000005211b7c11 */ /* 0x000fe400088f1400 */
[C---:B------:R-:W-:Y:S02]  /*0260*/  ISETP.GE.AND P1, PT, R23.reuse, 0x80, PT ;  /* 0x000000801700780c */ /* 0x040fe40003f26270 */
[C---:B------:R-:W-:Y:S01]  /*0270*/  ISETP.LT.AND P4, PT, R23.reuse, 0x80, P0 ;  /* 0x000000801700780c */ /* 0x040fe20000781270 */
[----:B------:R-:W-:Y:S01]  /*0280*/  IMAD R14, R23, 0xf, R16 ;  /* 0x0000000f170e7824 */ /* 0x000fe200078e0210 */
[----:B------:R-:W-:-:S02]  /*0290*/  CS2R R30, SRZ ;  /* 0x00000000001e7805 */ /* 0x000fc4000001ff00 */
[----:B------:R-:W-:Y:S02]  /*02a0*/  LOP3.LUT R37, R44, 0x50, R25, 0xfe, !PT ;  /* 0x000000502c257812 */ /* 0x000fe400078efe19 */
[----:B------:R-:W-:Y:S02]  /*02b0*/  LOP3.LUT R39, R44, 0x60, R25, 0xfe, !PT ;  /* 0x000000602c277812 */ /* 0x000fe400078efe19 */
[----:B------:R-:W-:Y:S01]  /*02c0*/  LOP3.LUT R35, R44, 0x70, R25, 0xfe, !PT ;  /* 0x000000702c237812 */ /* 0x000fe200078efe19 */
[----:B-1----:R-:W-:Y:S01]  /*02d0*/  IMAD.WIDE R2, R33, 0x4, R2 ;  /* 0x0000000421027825 */ /* 0x002fe200078e0202 */
[----:B---3--:R-:W-:Y:S01]  /*02e0*/  CS2R R4, SRZ ;  /* 0x0000000000047805 */ /* 0x008fe2000001ff00 */
[----:B------:R-:W3:Y:S01]  /*02f0*/  @!P3 LDG.E.EL R6, desc[UR6][R26.64+0x40] ;  /* 0x000040061a06b981 */ /* 0x000ee2000c2e1900 */
[----:B------:R-:W-:Y:S02]  /*0300*/  MOV R34, RZ ;  /* 0x000000ff00227202 */ /* 0x000fe40000000f00 */
[----:B------:R-:W-:Y:S01]  /*0310*/  P2R R29, PR, RZ, 0x40 ;  /* 0x00000040ff1d7803 */ /* 0x000fe20000000000 */
[----:B------:R1:W3:Y:S01]  /*0320*/  @!P2 LDG.E.EL R7, desc[UR6][R2.64] ;  /* 0x000000060207a981 */ /* 0x0002e2000c2e1900 */
[----:B------:R-:W-:-:S02]  /*0330*/  ISETP.GE.AND P2, PT, R13, 0x80, PT ;  /* 0x000000800d00780c */ /* 0x000fc40003f46270 */
[----:B------:R-:W-:Y:S01]  /*0340*/  LOP3.LUT R13, R44, 0x40, R25, 0xfe, !PT ;  /* 0x000000402c0d7812 */ /* 0x000fe200078efe19 */
[----:B------:R-:W-:Y:S01]  /*0350*/  IMAD.WIDE R22, R14, 0x4, R20 ;  /* 0x000000040e167825 */ /* 0x000fe200078e0214 */
[----:B------:R-:W3:Y:S02]  /*0360*/  @!P1 LDG.E.EL R4, desc[UR6][R26.64+0xc0] ;  /* 0x0000c0061a049981 */ /* 0x000ee4000c2e1900 */
[C---:B------:R-:W-:Y:S02]  /*0370*/  ISETP.LT.AND P3, PT, R13.reuse, 0x80, P0 ;  /* 0x000000800d00780c */ /* 0x040fe40000761270 */
[C---:B------:R-:W-:Y:S01]  /*0380*/  ISETP.GE.AND P1, PT, R13.reuse, 0x80, PT ;  /* 0x000000800d00780c */ /* 0x040fe20003f26270 */
[----:B------:R-:W3:Y:S01]  /*0390*/  @P4 LDG.E R31, desc[UR6][R22.64] ;  /* 0x00000006161f4981 */ /* 0x000ee2000c1e1900 */
[----:B------:R-:W-:-:S03]  /*03a0*/  IMAD R13, R13, 0xf, R16 ;  /* 0x0000000f0d0d7824 */ /* 0x000fc600078e0210 */
[----:B------:R-:W3:Y:S01]  /*03b0*/  @!P2 LDG.E.EL R5, desc[UR6][R26.64+0x80] ;  /* 0x000080061a05a981 */ /* 0x000ee2000c2e1900 */
[----:B-----5:R-:W-:-:S05]  /*03c0*/  IMAD.WIDE R10, R13, 0x4, R20 ;  /* 0x000000040d0a7825 */ /* 0x020fca00078e0214 */
[----:B------:R5:W3:Y:S01]  /*03d0*/  @P3 LDG.E R30, desc[UR6][R10.64] ;  /* 0x000000060a1e3981 */ /* 0x000ae2000c1e1900 */
[C---:B------:R-:W-:Y:S01]  /*03e0*/  ISETP.LT.AND P2, PT, R37.reuse, 0x80, P0 ;  /* 0x000000802500780c */ /* 0x040fe20000741270 */
[----:B------:R-:W-:-:S04]  /*03f0*/  IMAD R12, R37, 0xf, R16 ;  /* 0x0000000f250c7824 */ /* 0x000fc800078e0210 */
[----:B------:R-:W-:-:S08]  /*0400*/  IMAD.WIDE R24, R12, 0x4, R20 ;  /* 0x000000040c187825 */ /* 0x000fd000078e0214 */
[----:B------:R-:W3:Y:S01]  /*0410*/  @P2 LDG.E R34, desc[UR6][R24.64] ;  /* 0x0000000618222981 */ /* 0x000ee2000c1e1900 */
[----:B01----:R-:W-:-:S06]  /*0420*/  CS2R R2, SRZ ;  /* 0x0000000000027805 */ /* 0x003fcc000001ff00 */
[----:B------:R-:W3:Y:S01]  /*0430*/  @!P1 LDG.E.EL R3, desc[UR6][R26.64+0x100] ;  /* 0x000100061a039981 */ /* 0x000ee2000c2e1900 */
[----:B------:R-:W-:Y:S02]  /*0440*/  ISETP.GE.AND P1, PT, R37, 0x80, PT ;  /* 0x000000802500780c */ /* 0x000fe40003f26270 */
[----:B------:R-:W-:-:S11]  /*0450*/  MOV R0, RZ ;  /* 0x000000ff00007202 */ /* 0x000fd60000000f00 */
[----:B------:R-:W3:Y:S01]  /*0460*/  @!P1 LDG.E.EL R2, desc[UR6][R26.64+0x140] ;  /* 0x000140061a029981 */ /* 0x000ee2000c2e1900 */
[----:B------:R-:W-:Y:S01]  /*0470*/  ISETP.GE.AND P1, PT, R39, 0x80, PT ;  /* 0x000000802700780c */ /* 0x000fe20003f26270 */
[----:B-----5:R-:W-:-:S12]  /*0480*/  HFMA2.MMA R10, -RZ, RZ, 0, 0 ;  /* 0x00000000ff0a7435 */ /* 0x020fd800000001ff */
[----:B------:R-:W5:Y:S01]  /*0490*/  @!P1 LDG.E.EL R0, desc[UR6][R26.64+0x180] ;  /* 0x000180061a009981 */ /* 0x000f62000c2e1900 */
[----:B------:R-:W-:Y:S01]  /*04a0*/  ISETP.GE.AND P1, PT, R35, 0x80, PT ;  /* 0x000000802300780c */ /* 0x000fe20003f26270 */
[----:B------:R-:W-:Y:S01]  /*04b0*/  HFMA2.MMA R37, -RZ, RZ, 0, 0 ;  /* 0x00000000ff257435 */ /* 0x000fe200000001ff */
[----:B------:R-:W-:-:S11]  /*04c0*/  IMAD R11, R39, 0xf, R16 ;  /* 0x0000000f270b7824 */ /* 0x000fd600078e0210 */
[----:B------:R0:W5:Y:S01]  /*04d0*/  @!P1 LDG.E.EL R10, desc[UR6][R26.64+0x1c0] ;  /* 0x0001c0061a0a9981 */ /* 0x000162000c2e1900 */
[----:B------:R-:W-:Y:S01]  /*04e0*/  ISETP.LT.AND P1, PT, R39, 0x80, P0 ;  /* 0x000000802700780c */ /* 0x000fe20000721270 */
[----:B------:R-:W-:-:S12]  /*04f0*/  IMAD.WIDE R22, R11, 0x4, R20 ;  /* 0x000000040b167825 */ /* 0x000fd800078e0214 */
[----:B------:R1:W5:Y:S01]  /*0500*/  @P1 LDG.E R37, desc[UR6][R22.64] ;  /* 0x0000000616251981 */ /* 0x000362000c1e1900 */
[----:B------:R-:W-:Y:S02]  /*0510*/  P2R R32, PR, RZ, 0x40 ;  /* 0x00000040ff207803 */ /* 0x000fe40000000000 */
[----:B------:R-:W-:Y:S02]  /*0520*/  ISETP.LT.AND P6, PT, R33, 0x80, P0 ;  /* 0x000000802100780c */ /* 0x000fe400007c1270 */
[C---:B------:R-:W-:Y:S01]  /*0530*/  ISETP.LT.AND P0, PT, R35.reuse, 0x80, P0 ;  /* 0x000000802300780c */ /* 0x040fe20000701270 */
[----:B------:R-:W-:-:S04]  /*0540*/  IMAD R16, R35, 0xf, R16 ;  /* 0x0000000f23107824 */ /* 0x000fc800078e0210 */
[----:B------:R-:W-:Y:S01]  /*0550*/  IMAD.WIDE R20, R16, 0x4, R20 ;  /* 0x0000000410147825 */ /* 0x000fe200078e0214 */
[----:B--2---:R-:W-:-:S05]  /*0560*/  SEL R28, R28, RZ, P6 ;  /* 0x000000ff1c1c7207 */ /* 0x004fca0003000000 */
[----:B0-----:R-:W-:-:S05]  /*0570*/  FMUL R26, R28, R28 ;  /* 0x0000001c1c1a7220 */ /* 0x001fca0000400000 */
[----:B------:R-:W-:-:S05]  /*0580*/  FSEL R26, R26, RZ, P6 ;  /* 0x000000ff1a1a7208 */ /* 0x000fca0003000000 */
[----:B------:R-:W0:Y:S01]  /*0590*/  SHFL.BFLY PT, R33, R26, 0x8, 0x1f ;  /* 0x0d001f001a217f89 */ /* 0x000e2200000e0000 */
[----:B------:R-:W-:-:S04]  /*05a0*/  ISETP.NE.AND P6, PT, R32, RZ, PT ;  /* 0x000000ff2000720c */ /* 0x000fc80003fc5270 */
[----:B----4-:R-:W-:Y:S02]  /*05b0*/  SEL R27, R8, RZ, P6 ;  /* 0x000000ff081b7207 */ /* 0x010fe40003000000 */
[----:B------:R-:W-:-:S03]  /*05c0*/  SEL R15, R15, RZ, P5 ;  /* 0x000000ff0f0f7207 */ /* 0x000fc60002800000 */
[----:B------:R-:W-:Y:S02]  /*05d0*/  FMUL R8, R27, R27 ;  /* 0x0000001b1b087220 */ /* 0x000fe40000400000 */
[----:B------:R-:W-:-:S03]  /*05e0*/  FMUL R24, R15, R15 ;  /* 0x0000000f0f187220 */ /* 0x000fc60000400000 */
[----:B------:R-:W-:Y:S01]  /*05f0*/  FSEL R25, R8, RZ, P6 ;  /* 0x000000ff08197208 */ /* 0x000fe20003000000 */
[----:B0-----:R-:W-:-:S05]  /*0600*/  FADD R33, R26, R33 ;  /* 0x000000211a217221 */ /* 0x001fca0000000000 */
[----:B-1----:R-:W0:Y:S01]  /*0610*/  SHFL.BFLY PT, R22, R33, 0x4, 0x1f ;  /* 0x0c801f0021167f89 */ /* 0x002e2200000e0000 */
[----:B------:R-:W-:-:S03]  /*0620*/  FSEL R24, R24, RZ, P5 ;  /* 0x000000ff18187208 */ /* 0x000fc60002800000 */
[----:B------:R-:W1:Y:S04]  /*0630*/  SHFL.BFLY PT, R32, R25, 0x8, 0x1f ;  /* 0x0d001f0019207f89 */ /* 0x000e6800000e0000 */
[----:B------:R-:W2:Y:S01]  /*0640*/  SHFL.BFLY PT, R23, R24, 0x8, 0x1f ;  /* 0x0d001f0018177f89 */ /* 0x000ea200000e0000 */
[----:B0-----:R-:W-:Y:S01]  /*0650*/  FADD R26, R33, R22 ;  /* 0x00000016211a7221 */ /* 0x001fe20000000000 */
[----:B------:R-:W-:Y:S01]  /*0660*/  MOV R22, RZ ;  /* 0x000000ff00167202 */ /* 0x000fe20000000f00 */
[----:B-1----:R-:W-:-:S05]  /*0670*/  FADD R36, R25, R32 ;  /* 0x0000002019247221 */ /* 0x002fca0000000000 */
[----:B------:R0:W4:Y:S01]  /*0680*/  @P0 LDG.E R22, desc[UR6][R20.64] ;  /* 0x0000000614160981 */ /* 0x000122000c1e1900 */
[----:B--2---:R-:W-:-:S03]  /*0690*/  FADD R40, R24, R23 ;  /* 0x0000001718287221 */ /* 0x004fc60000000000 */
[----:B------:R-:W1:Y:S04]  /*06a0*/  SHFL.BFLY PT, R23, R26, 0x2, 0x1f ;  /* 0x0c401f001a177f89 */ /* 0x000e6800000e0000 */
[----:B------:R-:W2:Y:S04]  /*06b0*/  SHFL.BFLY PT, R39, R36, 0x4, 0x1f ;  /* 0x0c801f0024277f89 */ /* 0x000ea800000e0000 */
[----:B------:R-:W0:Y:S01]  /*06c0*/  SHFL.BFLY PT, R41, R40, 0x4, 0x1f ;  /* 0x0c801f0028297f89 */ /* 0x000e2200000e0000 */
[----:B-1----:R-:W-:Y:S01]  /*06d0*/  FADD R32, R26, R23 ;  /* 0x000000171a207221 */ /* 0x002fe20000000000 */
[----:B--2---:R-:W-:-:S04]  /*06e0*/  FADD R23, R36, R39 ;  /* 0x0000002724177221 */ /* 0x004fc80000000000 */
[----:B------:R-:W1:Y:S01]  /*06f0*/  SHFL.BFLY PT, R39, R32, 0x1, 0x1f ;  /* 0x0c201f0020277f89 */ /* 0x000e6200000e0000 */
[----:B0-----:R-:W-:-:S03]  /*0700*/  FADD R24, R40, R41 ;  /* 0x0000002928187221 */ /* 0x001fc60000000000 */
[----:B------:R-:W0:Y:S04]  /*0710*/  SHFL.BFLY PT, R38, R23, 0x2, 0x1f ;  /* 0x0c401f0017267f89 */ /* 0x000e2800000e0000 */
[----:B------:R-:W2:Y:S01]  /*0720*/  SHFL.BFLY PT, R33, R24, 0x2, 0x1f ;  /* 0x0c401f0018217f89 */ /* 0x000ea200000e0000 */
[----:B---3--:R-:W-:-:S05]  /*0730*/  SEL R26, R31, RZ, P4 ;  /* 0x000000ff1f1a7207 */ /* 0x008fca0002000000 */
[----:B------:R-:W-:Y:S01]  /*0740*/  FMUL R35, R26, R26 ;  /* 0x0000001a1a237220 */ /* 0x000fe20000400000 */
[----:B------:R-:W-:Y:S01]  /*0750*/  SEL R25, R30, RZ, P3 ;  /* 0x000000ff1e197207 */ /* 0x000fe20001800000 */
[----:B-1----:R-:W-:Y:S01]  /*0760*/  FADD R31, R32, R39 ;  /* 0x00000027201f7221 */ /* 0x002fe20000000000 */
[----:B0-----:R-:W-:Y:S02]  /*0770*/  FADD R39, R23, R38 ;  /* 0x0000002617277221 */ /* 0x001fe40000000000 */
[----:B------:R-:W-:Y:S01]  /*0780*/  FSEL R35, R35, RZ, P4 ;  /* 0x000000ff23237208 */ /* 0x000fe20002000000 */
[----:B--2---:R-:W-:Y:S02]  /*0790*/  FADD R23, R24, R33 ;  /* 0x0000002118177221 */ /* 0x004fe40000000000 */
[----:B------:R-:W0:Y:S01]  /*07a0*/  SHFL.BFLY PT, R24, R39, 0x1, 0x1f ;  /* 0x0c201f0027187f89 */ /* 0x000e2200000e0000 */
[----:B------:R-:W-:-:S03]  /*07b0*/  FMUL R36, R25, R25 ;  /* 0x0000001919247220 */ /* 0x000fc60000400000 */
[----:B------:R-:W1:Y:S02]  /*07c0*/  SHFL.BFLY PT, R40, R35, 0x8, 0x1f ;  /* 0x0d001f0023287f89 */ /* 0x000e6400000e0000 */
[----:B------:R-:W-:Y:S02]  /*07d0*/  FSEL R36, R36, RZ, P3 ;  /* 0x000000ff24247208 */ /* 0x000fe40001800000 */
[----:B------:R-:W2:Y:S04]  /*07e0*/  SHFL.BFLY PT, R38, R23, 0x1, 0x1f ;  /* 0x0c201f0017267f89 */ /* 0x000ea800000e0000 */
[----:B------:R-:W3:Y:S01]  /*07f0*/  SHFL.BFLY PT, R21, R36, 0x8, 0x1f ;  /* 0x0d001f0024157f89 */ /* 0x000ee200000e0000 */
[----:B0-----:R-:W-:Y:S01]  /*0800*/  FADD R33, R39, R24 ;  /* 0x0000001827217221 */ /* 0x001fe20000000000 */
[----:B------:R-:W-:Y:S01]  /*0810*/  SEL R24, R34, RZ, P2 ;  /* 0x000000ff22187207 */ /* 0x000fe20001000000 */
[----:B-1----:R-:W-:-:S04]  /*0820*/  FADD R20, R35, R40 ;  /* 0x0000002823147221 */ /* 0x002fc80000000000 */
[----:B------:R-:W-:Y:S01]  /*0830*/  FMUL R35, R24, R24 ;  /* 0x0000001818237220 */ /* 0x000fe20000400000 */
[----:B--2---:R-:W-:-:S04]  /*0840*/  FADD R34, R23, R38 ;  /* 0x0000002617227221 */ /* 0x004fc80000000000 */
[----:B------:R-:W-:Y:S01]  /*0850*/  FSEL R38, R35, RZ, P2 ;  /* 0x000000ff23267208 */ /* 0x000fe20001000000 */
[----:B---3--:R-:W-:-:S04]  /*0860*/  FADD R21, R36, R21 ;  /* 0x0000001524157221 */ /* 0x008fc80000000000 */
[----:B------:R-:W0:Y:S04]  /*0870*/  SHFL.BFLY PT, R23, R38, 0x8, 0x1f ;  /* 0x0d001f0026177f89 */ /* 0x000e2800000e0000 */
[----:B------:R-:W1:Y:S04]  /*0880*/  SHFL.BFLY PT, R41, R20, 0x4, 0x1f ;  /* 0x0c801f0014297f89 */ /* 0x000e6800000e0000 */
[----:B------:R-:W2:Y:S01]  /*0890*/  SHFL.BFLY PT, R40, R21, 0x4, 0x1f ;  /* 0x0c801f0015287f89 */ /* 0x000ea200000e0000 */
[----:B0-----:R-:W-:Y:S01]  /*08a0*/  FADD R42, R38, R23 ;  /* 0x00000017262a7221 */ /* 0x001fe20000000000 */
[----:B-1----:R-:W-:Y:S01]  /*08b0*/  FADD R41, R20, R41 ;  /* 0x0000002914297221 */ /* 0x002fe20000000000 */
[----:B--2---:R-:W-:-:S03]  /*08c0*/  FADD R39, R21, R40 ;  /* 0x0000002815277221 */ /* 0x004fc60000000000 */
[----:B------:R-:W0:Y:S04]  /*08d0*/  SHFL.BFLY PT, R21, R42, 0x4, 0x1f ;  /* 0x0c801f002a157f89 */ /* 0x000e2800000e0000 */
[----:B------:R-:W1:Y:S04]  /*08e0*/  SHFL.BFLY PT, R36, R41, 0x2, 0x1f ;  /* 0x0c401f0029247f89 */ /* 0x000e6800000e0000 */
[----:B------:R-:W2:Y:S01]  /*08f0*/  SHFL.BFLY PT, R20, R39, 0x2, 0x1f ;  /* 0x0c401f0027147f89 */ /* 0x000ea200000e0000 */
[----:B0-----:R-:W-:Y:S01]  /*0900*/  FADD R45, R42, R21 ;  /* 0x000000152a2d7221 */ /* 0x001fe20000000000 */
[----:B-1----:R-:W-:-:S04]  /*0910*/  FADD R40, R41, R36 ;  /* 0x0000002429287221 */ /* 0x002fc80000000000 */
[----:B------:R-:W0:Y:S04]  /*0920*/  SHFL.BFLY PT, R38, R45, 0x2, 0x1f ;  /* 0x0c401f002d267f89 */ /* 0x000e2800000e0000 */
[----:B------:R-:W1:Y:S01]  /*0930*/  SHFL.BFLY PT, R21, R40, 0x1, 0x1f ;  /* 0x0c201f0028157f89 */ /* 0x000e6200000e0000 */
[----:B--2---:R-:W-:-:S05]  /*0940*/  FADD R20, R39, R20 ;  /* 0x0000001427147221 */ /* 0x004fca0000000000 */
[----:B------:R-:W2:Y:S01]  /*0950*/  SHFL.BFLY PT, R23, R20, 0x1, 0x1f ;  /* 0x0c201f0014177f89 */ /* 0x000ea200000e0000 */
[----:B0-----:R-:W-:Y:S01]  /*0960*/  FADD R41, R45, R38 ;  /* 0x000000262d297221 */ /* 0x001fe20000000000 */
[----:B-1----:R-:W-:-:S04]  /*0970*/  FADD R36, R40, R21 ;  /* 0x0000001528247221 */ /* 0x002fc80000000000 */
[----:B------:R-:W0:Y:S01]  /*0980*/  SHFL.BFLY PT, R40, R41, 0x1, 0x1f ;  /* 0x0c201f0029287f89 */ /* 0x000e2200000e0000 */
[----:B-----5:R-:W-:Y:S01]  /*0990*/  SEL R21, R37, RZ, P1 ;  /* 0x000000ff25157207 */ /* 0x020fe20000800000 */
[----:B--2---:R-:W-:-:S04]  /*09a0*/  FADD R37, R20, R23 ;  /* 0x0000001714257221 */ /* 0x004fc80000000000 */
[----:B------:R-:W-:-:S05]  /*09b0*/  FMUL R23, R21, R21 ;  /* 0x0000001515177220 */ /* 0x000fca0000400000 */
[----:B------:R-:W-:Y:S01]  /*09c0*/  FSEL R23, R23, RZ, P1 ;  /* 0x000000ff17177208 */ /* 0x000fe20000800000 */
[----:B0-----:R-:W-:-:S04]  /*09d0*/  FADD R39, R41, R40 ;  /* 0x0000002829277221 */ /* 0x001fc80000000000 */
[----:B------:R-:W0:Y:S02]  /*09e0*/  SHFL.BFLY PT, R40, R23, 0x8, 0x1f ;  /* 0x0d001f0017287f89 */ /* 0x000e2400000e0000 */
[----:B0-----:R-:W-:-:S05]  /*09f0*/  FADD R42, R23, R40 ;  /* 0x00000028172a7221 */ /* 0x001fca0000000000 */
[----:B------:R-:W0:Y:S02]  /*0a00*/  SHFL.BFLY PT, R45, R42, 0x4, 0x1f ;  /* 0x0c801f002a2d7f89 */ /* 0x000e2400000e0000 */
[----:B0-----:R-:W-:-:S05]  /*0a10*/  FADD R45, R42, R45 ;  /* 0x0000002d2a2d7221 */ /* 0x001fca0000000000 */
[----:B------:R-:W0:Y:S02]  /*0a20*/  SHFL.BFLY PT, R20, R45, 0x2, 0x1f ;  /* 0x0c401f002d147f89 */ /* 0x000e2400000e0000 */
[----:B0-----:R-:W-:Y:S01]  /*0a30*/  FADD R41, R45, R20 ;  /* 0x000000142d297221 */ /* 0x001fe20000000000 */
[----:B----4-:R-:W-:-:S05]  /*0a40*/  SEL R20, R22, RZ, P0 ;  /* 0x000000ff16147207 */ /* 0x010fca0000000000 */
[----:B------:R-:W-:-:S05]  /*0a50*/  FMUL R22, R20, R20 ;  /* 0x0000001414167220 */ /* 0x000fca0000400000 */
[----:B------:R-:W-:-:S05]  /*0a60*/  FSEL R22, R22, RZ, P0 ;  /* 0x000000ff16167208 */ /* 0x000fca0000000000 */
[----:B------:R-:W0:Y:S02]  /*0a70*/  SHFL.BFLY PT, R23, R22, 0x8, 0x1f ;  /* 0x0d001f0016177f89 */ /* 0x000e2400000e0000 */
[----:B0-----:R-:W-:-:S05]  /*0a80*/  FADD R23, R22, R23 ;  /* 0x0000001716177221 */ /* 0x001fca0000000000 */
[----:B------:R-:W0:Y:S02]  /*0a90*/  SHFL.BFLY PT, R42, R23, 0x4, 0x1f ;  /* 0x0c801f00172a7f89 */ /* 0x000e2400000e0000 */
[----:B0-----:R-:W-:-:S05]  /*0aa0*/  FADD R42, R23, R42 ;  /* 0x0000002a172a7221 */ /* 0x001fca0000000000 */
[----:B------:R-:W0:Y:S01]  /*0ab0*/  SHFL.BFLY PT, R45, R42, 0x2, 0x1f ;  /* 0x0c401f002a2d7f89 */ /* 0x000e2200000e0000 */
[----:B------:R-:W1:Y:S03]  /*0ac0*/  S2UR UR5, SR_CgaCtaId ;  /* 0x00000000000579c3 */ /* 0x000e660000008800 */
[----:B------:R-:W2:Y:S01]  /*0ad0*/  SHFL.BFLY PT, R40, R41, 0x1, 0x1f ;  /* 0x0c201f0029287f89 */ /* 0x000ea200000e0000 */
[----:B0-----:R-:W-:-:S05]  /*0ae0*/  FADD R45, R42, R45 ;  /* 0x0000002d2a2d7221 */ /* 0x001fca0000000000 */
[----:B------:R-:W0:Y:S01]  /*0af0*/  SHFL.BFLY PT, R42, R45, 0x1, 0x1f ;  /* 0x0c201f002d2a7f89 */ /* 0x000e2200000e0000 */
[----:B------:R-:W-:Y:S01]  /*0b00*/  UMOV UR4, 0x400 ;  /* 0x0000040000047882 */ /* 0x000fe20000000000 */
[----:B------:R-:W-:Y:S01]  /*0b10*/  SHF.R.U32.HI R22, RZ, 0x4, R43 ;  /* 0x00000004ff167819 */ /* 0x000fe2000001162b */
[----:B-1----:R-:W-:-:S03]  /*0b20*/  UPRMT UR4, UR5, 0x654, UR4 ;  /* 0x0000065405047896 */ /* 0x002fc60008000004 */
[----:B------:R-:W-:Y:S01]  /*0b30*/  SGXT.U32 R22, R22, 0x4 ;  /* 0x000000041616781a */ /* 0x000fe20000000000 */
[----:B--2---:R-:W-:Y:S01]  /*0b40*/  FADD R40, R41, R40 ;  /* 0x0000002829287221 */ /* 0x004fe20000000000 */
[----:B0-----:R-:W-:Y:S02]  /*0b50*/  FADD R42, R45, R42 ;  /* 0x0000002a2d2a7221 */ /* 0x001fe40000000000 */
[----:B------:R-:W-:Y:S02]  /*0b60*/  LEA R45, R22, UR4, 0x2 ;  /* 0x00000004162d7c11 */ /* 0x000fe4000f8e10ff */
[----:B------:R-:W0:Y:S03]  /*0b70*/  LDC.64 R22, c[0x0][0x210] ;  /* 0x00008400ff167b82 */ /* 0x000e260000000a00 */
[----:B------:R-:W-:Y:S04]  /*0b80*/  STS [R45], R31 ;  /* 0x0000001f2d007388 */ /* 0x000fe80000000800 */
[----:B------:R-:W-:Y:S04]  /*0b90*/  STS [R45+0x40], R33 ;  /* 0x000040212d007388 */ /* 0x000fe80000000800 */
[----:B------:R-:W-:Y:S04]  /*0ba0*/  STS [R45+0x80], R34 ;  /* 0x000080222d007388 */ /* 0x000fe80000000800 */
[----:B------:R-:W-:Y:S04]  /*0bb0*/  STS [R45+0xc0], R36 ;  /* 0x0000c0242d007388 */ /* 0x000fe80000000800 */
[----:B------:R-:W-:Y:S04]  /*0bc0*/  STS [R45+0x100], R37 ;  /* 0x000100252d007388 */ /* 0x000fe80000000800 */
[----:B------:R-:W-:Y:S04]  /*0bd0*/  STS [R45+0x140], R39 ;  /* 0x000140272d007388 */ /* 0x000fe80000000800 */
[----:B------:R-:W-:Y:S04]  /*0be0*/  STS [R45+0x180], R40 ;  /* 0x000180282d007388 */ /* 0x000fe80000000800 */
[----:B------:R1:W-:Y:S01]  /*0bf0*/  STS [R45+0x1c0], R42 ;  /* 0x0001c02a2d007388 */ /* 0x0003e20000000800 */
[----:B------:R-:W-:-:S02]  /*0c00*/  LOP3.LUT R44, R44, 0x7f, R43, 0xf8, !PT ;  /* 0x0000007f2c2c7812 */ /* 0x000fc400078ef82b */
[C---:B------:R-:W-:Y:S02]  /*0c10*/  LOP3.LUT P6, RZ, R43.reuse, 0x80, RZ, 0xc0, !PT ;  /* 0x000000802bff7812 */ /* 0x040fe400078cc0ff */
[----:B------:R-:W-:Y:S01]  /*0c20*/  LOP3.LUT R43, R43, 0x7f, RZ, 0xc0, !PT ;  /* 0x0000007f2b2b7812 */ /* 0x000fe200078ec0ff */
[----:B0-----:R-:W-:-:S03]  /*0c30*/  IMAD.WIDE R22, R44, 0x4, R22 ;  /* 0x000000042c167825 */ /* 0x001fc600078e0216 */
[----:B-1----:R-:W-:Y:S02]  /*0c40*/  LEA R45, R43, UR4, 0x2 ;  /* 0x000000042b2d7c11 */ /* 0x002fe4000f8e10ff */
[----:B------:R-:W-:Y:S01]  /*0c50*/  ISETP.LT.AND P6, PT, R44, 0x80, !P6 ;  /* 0x000000802c00780c */ /* 0x000fe200077c1270 */
[----:B------:R-:W-:Y:S06]  /*0c60*/  BAR.SYNC.DEFER_BLOCKING 0x0 ;  /* 0x0000000000007b1d */ /* 0x000fec0000010000 */
[----:B------:R-:W0:Y:S01]  /*0c70*/  LDS R44, [R45] ;  /* 0x000000002d2c7984 */ /* 0x000e220000000800 */
[----:B------:R-:W1:Y:S01]  /*0c80*/  MUFU.SQRT R43, R31 ;  /* 0x0000001f002b7308 */ /* 0x000e620000002000 */
[----:B------:R-:W-:-:S07]  /*0c90*/  P2R R41, PR, RZ, 0x1 ;  /* 0x00000001ff297803 */ /* 0x000fce0000000000 */
[----:B0-----:R-:W0:Y:S01]  /*0ca0*/  MUFU.SQRT R45, R44 ;  /* 0x0000002c002d7308 */ /* 0x001e220000002000 */
[----:B------:R-:W-:Y:S07]  /*0cb0*/  BAR.SYNC.DEFER_BLOCKING 0x0 ;  /* 0x0000000000007b1d */ /* 0x000fee0000010000 */
[----:B------:R-:W2:Y:S01]  /*0cc0*/  MUFU.SQRT R44, R33 ;  /* 0x00000021002c7308 */ /* 0x000ea20000002000 */
[C---:B-1----:R-:W-:Y:S01]  /*0cd0*/  FSETP.GEU.AND P0, PT, R43.reuse, 1.175494350822287508e-38, PT ;  /* 0x008000002b00780b */ /* 0x042fe20003f0e000 */
[----:B0-----:R0:W-:Y:S01]  /*0ce0*/  @P6 STG.E desc[UR6][R22.64], R45 ;  /* 0x0000002d16006986 */ /* 0x0011e2000c101906 */
[----:B------:R-:W-:-:S05]  /*0cf0*/  FSETP.GT.AND P6, PT, R43, 8.50705917302346158658e+37, PT ;  /* 0x7e8000002b00780b */ /* 0x000fca0003fc4000 */
[----:B0-----:R-:W0:Y:S08]  /*0d00*/  MUFU.SQRT R45, R34 ;  /* 0x00000022002d7308 */ /* 0x001e300000002000 */
[----:B------:R-:W-:Y:S01]  /*0d10*/  @P6 FMUL R43, R43, 0.25 ;  /* 0x3e8000002b2b6820 */ /* 0x000fe20000400000 */
[----:B------:R-:W-:Y:S01]  /*0d20*/  @P6 FMUL R7, R7, 0.25 ;  /* 0x3e80000007076820 */ /* 0x000fe20000400000 */
[----:B--2---:R-:W-:-:S02]  /*0d30*/  FSETP.GT.AND P6, PT, R44, 8.50705917302346158658e+37, PT ;  /* 0x7e8000002c00780b */ /* 0x004fc40003fc4000 */
[----:B------:R-:W-:Y:S02]  /*0d40*/  P2R R23, PR, RZ, 0x1 ;  /* 0x00000001ff177803 */ /* 0x000fe40000000000 */
[C---:B------:R-:W-:Y:S01]  /*0d50*/  FSETP.GEU.AND P0, PT, R44.reuse, 1.175494350822287508e-38, PT ;  /* 0x008000002c00780b */ /* 0x040fe20003f0e000 */
[----:B------:R-:W1:Y:S08]  /*0d60*/  MUFU.SQRT R31, R36 ;  /* 0x00000024001f7308 */ /* 0x000e700000002000 */
[----:B------:R-:W-:Y:S01]  /*0d70*/  @P6 FMUL R44, R44, 0.25 ;  /* 0x3e8000002c2c6820 */ /* 0x000fe20000400000 */
[----:B------:R-:W-:Y:S01]  /*0d80*/  @P6 FMUL R6, R6, 0.25 ;  /* 0x3e80000006066820 */ /* 0x000fe20000400000 */
[----:B0-----:R-:W-:-:S02]  /*0d90*/  FSETP.GT.AND P6, PT, R45, 8.50705917302346158658e+37, PT ;  /* 0x7e8000002d00780b */ /* 0x001fc40003fc4000 */
[----:B------:R-:W-:Y:S01]  /*0da0*/  P2R R38, PR, RZ, 0x2 ;  /* 0x00000002ff267803 */ /* 0x000fe20000000000 */
[----:B------:R-:W0:Y:S01]  /*0db0*/  MUFU.SQRT R33, R37 ;  /* 0x0000002500217308 */ /* 0x000e220000002000 */
[----:B------:R-:W-:-:S09]  /*0dc0*/  FSETP.GEU.AND P1, PT, R45, 1.175494350822287508e-38, PT ;  /* 0x008000002d00780b */ /* 0x000fd20003f2e000 */
[----:B------:R-:W-:Y:S01]  /*0dd0*/  @P6 FMUL R45, R45, 0.25 ;  /* 0x3e8000002d2d6820 */ /* 0x000fe20000400000 */
[----:B------:R-:W-:Y:S01]  /*0de0*/  @P6 FMUL R5, R5, 0.25 ;  /* 0x3e80000005056820 */ /* 0x000fe20000400000 */
[C---:B-1----:R-:W-:Y:S02]  /*0df0*/  FSETP.GT.AND P6, PT, R31.reuse, 8.50705917302346158658e+37, PT ;  /* 0x7e8000001f00780b */ /* 0x042fe40003fc4000 */
[----:B------:R-:W-:Y:S01]  /*0e00*/  P2R R35, PR, RZ, 0x4 ;  /* 0x00000004ff237803 */ /* 0x000fe20000000000 */
[----:B------:R-:W1:Y:S01]  /*0e10*/  MUFU.SQRT R39, R39 ;  /* 0x0000002700277308 */ /* 0x000e620000002000 */
[----:B------:R-:W-:-:S09]  /*0e20*/  FSETP.GEU.AND P2, PT, R31, 1.175494350822287508e-38, PT ;  /* 0x008000001f00780b */ /* 0x000fd20003f4e000 */
[----:B------:R-:W-:Y:S01]  /*0e30*/  @P6 FMUL R31, R31, 0.25 ;  /* 0x3e8000001f1f6820 */ /* 0x000fe20000400000 */
[----:B------:R-:W-:Y:S01]  /*0e40*/  @P6 FMUL R4, R4, 0.25 ;  /* 0x3e80000004046820 */ /* 0x000fe20000400000 */
[C---:B0-----:R-:W-:Y:S02]  /*0e50*/  FSETP.GT.AND P6, PT, R33.reuse, 8.50705917302346158658e+37, PT ;  /* 0x7e8000002100780b */ /* 0x041fe40003fc4000 */
[----:B------:R-:W-:Y:S01]  /*0e60*/  P2R R32, PR, RZ, 0x8 ;  /* 0x00000008ff207803 */ /* 0x000fe20000000000 */
[----:B------:R-:W0:Y:S01]  /*0e70*/  MUFU.SQRT R36, R40 ;  /* 0x0000002800247308 */ /* 0x000e220000002000 */
[----:B------:R-:W-:-:S07]  /*0e80*/  FSETP.GEU.AND P3, PT, R33, 1.175494350822287508e-38, PT ;  /* 0x008000002100780b */ /* 0x000fce0003f6e000 */
[----:B------:R-:W2:Y:S02]  /*0e90*/  MUFU.SQRT R34, R42 ;  /* 0x0000002a00227308 */ /* 0x000ea40000002000 */
[----:B------:R-:W-:Y:S01]  /*0ea0*/  @P6 FMUL R33, R33, 0.25 ;  /* 0x3e80000021216820 */ /* 0x000fe20000400000 */
[----:B------:R-:W-:Y:S01]  /*0eb0*/  @P6 FMUL R3, R3, 0.25 ;  /* 0x3e80000003036820 */ /* 0x000fe20000400000 */
[----:B-1----:R-:W-:Y:S02]  /*0ec0*/  FSETP.GT.AND P6, PT, R39, 8.50705917302346158658e+37, PT ;  /* 0x7e8000002700780b */ /* 0x002fe40003fc4000 */
[----:B------:R-:W-:Y:S02]  /*0ed0*/  P2R R22, PR, RZ, 0x1 ;  /* 0x00000001ff167803 */ /* 0x000fe40000000000 */
[----:B------:R-:W-:Y:S02]  /*0ee0*/  P2R R30, PR, RZ, 0x10 ;  /* 0x00000010ff1e7803 */ /* 0x000fe40000000000 */
[----:B------:R-:W-:-:S02]  /*0ef0*/  ISETP.NE.AND P0, PT, R23, RZ, PT ;  /* 0x000000ff1700720c */ /* 0x000fc40003f05270 */
[----:B------:R-:W-:Y:S02]  /*0f00*/  FSETP.GEU.AND P4, PT, R39, 1.175494350822287508e-38, PT ;  /* 0x008000002700780b */ /* 0x000fe40003f8e000 */
[----:B------:R-:W-:-:S03]  /*0f10*/  P2R R23, PR, RZ, 0x1 ;  /* 0x00000001ff177803 */ /* 0x000fc60000000000 */
[----:B------:R-:W-:Y:S01]  /*0f20*/  @P6 FMUL R39, R39, 0.25 ;  /* 0x3e80000027276820 */ /* 0x000fe20000400000 */
[----:B------:R-:W-:Y:S01]  /*0f30*/  @P6 FMUL R2, R2, 0.25 ;  /* 0x3e80000002026820 */ /* 0x000fe20000400000 */
[----:B0-----:R-:W-:Y:S02]  /*0f40*/  FSETP.GT.AND P6, PT, R36, 8.50705917302346158658e+37, PT ;  /* 0x7e8000002400780b */ /* 0x001fe40003fc4000 */
[----:B--2---:R-:W-:Y:S02]  /*0f50*/  FSETP.GT.AND P0, PT, R34, 8.50705917302346158658e+37, PT ;  /* 0x7e8000002200780b */ /* 0x004fe40003f04000 */
[----:B------:R-:W-:Y:S02]  /*0f60*/  P2R R8, PR, RZ, 0x20 ;  /* 0x00000020ff087803 */ /* 0x000fe40000000000 */
[----:B------:R-:W-:-:S07]  /*0f70*/  FSETP.GEU.AND P5, PT, R36, 1.175494350822287508e-38, PT ;  /* 0x008000002400780b */ /* 0x000fce0003fae000 */
[----:B------:R-:W-:Y:S01]  /*0f80*/  @P6 FMUL R36, R36, 0.25 ;  /* 0x3e80000024246820 */ /* 0x000fe20000400000 */
[----:B------:R-:W-:Y:S01]  /*0f90*/  @P6 FMUL R0, R0, 0.25 ;  /* 0x3e80000000006820 */ /* 0x000fe20000400000 */
[C---:B------:R-:W-:Y:S01]  /*0fa0*/  FSETP.GEU.AND P6, PT, R34.reuse, 1.175494350822287508e-38, PT ;  /* 0x008000002200780b */ /* 0x040fe20003fce000 */
[----:B------:R-:W-:Y:S01]  /*0fb0*/  @P0 FMUL R34, R34, 0.25 ;  /* 0x3e80000022220820 */ /* 0x000fe20000400000 */
[----:B------:R-:W-:Y:S01]  /*0fc0*/  @P0 FMUL R10, R10, 0.25 ;  /* 0x3e8000000a0a0820 */ /* 0x000fe20000400000 */
[----:B------:R-:W-:-:S13]  /*0fd0*/  ISETP.NE.AND P0, PT, R23, RZ, PT ;  /* 0x000000ff1700720c */ /* 0x000fda0003f05270 */
[----:B------:R-:W-:Y:S01]  /*0fe0*/  @!P0 FMUL R43, R43, 16777216 ;  /* 0x4b8000002b2b8820 */ /* 0x000fe20000400000 */
[----:B------:R-:W-:Y:S01]  /*0ff0*/  @!P0 FMUL R7, R7, 16777216 ;  /* 0x4b80000007078820 */ /* 0x000fe20000400000 */
[----:B------:R-:W-:Y:S01]  /*1000*/  ISETP.NE.AND P0, PT, R22, RZ, PT ;  /* 0x000000ff1600720c */ /* 0x000fe20003f05270 */
[----:B------:R-:W-:Y:S01]  /*1010*/  @!P3 FMUL R33, R33, 16777216 ;  /* 0x4b8000002121b820 */ /* 0x000fe20000400000 */
[----:B------:R-:W-:Y:S01]  /*1020*/  @!P3 FMUL R3, R3, 16777216 ;  /* 0x4b8000000303b820 */ /* 0x000fe20000400000 */
[----:B------:R-:W-:Y:S01]  /*1030*/  @!P6 FMUL R34, R34, 16777216 ;  /* 0x4b8000002222e820 */ /* 0x000fe20000400000 */
[----:B------:R-:W-:Y:S01]  /*1040*/  @!P6 FMUL R10, R10, 16777216 ;  /* 0x4b8000000a0ae820 */ /* 0x000fe20000400000 */
[----:B------:R-:W-:Y:S01]  /*1050*/  ISETP.NE.AND P3, PT, R32, RZ, PT ;  /* 0x000000ff2000720c */ /* 0x000fe20003f65270 */
[----:B------:R-:W0:Y:S01]  /*1060*/  LDC.64 R22, c[0x0][0x228] ;  /* 0x00008a00ff167b82 */ /* 0x000e220000000a00 */
[----:B------:R-:W-:Y:S01]  /*1070*/  ISETP.NE.AND P6, PT, R29, RZ, PT ;  /* 0x000000ff1d00720c */ /* 0x000fe20003fc5270 */
[----:B------:R-:W1:Y:S05]  /*1080*/  MUFU.RCP R32, R43 ;  /* 0x0000002b00207308 */ /* 0x000e6a0000001000 */
[----:B------:R-:W-:Y:S01]  /*1090*/  @!P0 FMUL R44, R44, 16777216 ;  /* 0x4b8000002c2c8820 */ /* 0x000fe20000400000 */
[----:B------:R-:W-:-:S03]  /*10a0*/  @!P4 FMUL R39, R39, 16777216 ;  /* 0x4b8000002727c820 */ /* 0x000fc60000400000 */
[----:B------:R-:W2:Y:S01]  /*10b0*/  MUFU.RCP R29, R44 ;  /* 0x0000002c001d7308 */ /* 0x000ea20000001000 */
[----:B------:R-:W-:Y:S01]  /*10c0*/  @!P4 FMUL R2, R2, 16777216 ;  /* 0x4b8000000202c820 */ /* 0x000fe20000400000 */
[----:B------:R-:W-:Y:S01]  /*10d0*/  ISETP.NE.AND P4, PT, R30, RZ, PT ;  /* 0x000000ff1e00720c */ /* 0x000fe20003f85270 */
[----:B------:R-:W-:Y:S01]  /*10e0*/  @!P2 FMUL R31, R31, 16777216 ;  /* 0x4b8000001f1fa820 */ /* 0x000fe20000400000 */
[----:B------:R-:W-:Y:S01]  /*10f0*/  @!P0 FMUL R6, R6, 16777216 ;  /* 0x4b80000006068820 */ /* 0x000fe20000400000 */
[----:B------:R-:W-:-:S03]  /*1100*/  @!P1 FMUL R45, R45, 16777216 ;  /* 0x4b8000002d2d9820 */ /* 0x000fc60000400000 */
[----:B------:R-:W3:Y:S01]  /*1110*/  MUFU.RCP R30, R33 ;  /* 0x00000021001e7308 */ /* 0x000ee20000001000 */
[----:B------:R-:W-:Y:S01]  /*1120*/  @!P1 FMUL R5, R5, 16777216 ;  /* 0x4b80000005059820 */ /* 0x000fe20000400000 */
[----:B------:R-:W-:Y:S01]  /*1130*/  ISETP.NE.AND P1, PT, R38, RZ, PT ;  /* 0x000000ff2600720c */ /* 0x000fe20003f25270 */
[----:B------:R-:W-:-:S05]  /*1140*/  @!P5 FMUL R36, R36, 16777216 ;  /* 0x4b8000002424d820 */ /* 0x000fca0000400000 */
[----:B------:R-:W4:Y:S01]  /*1150*/  MUFU.RCP R39, R39 ;  /* 0x0000002700277308 */ /* 0x000f220000001000 */
[----:B-1----:R-:W-:Y:S01]  /*1160*/  FMUL R7, R32, R7 ;  /* 0x0000000720077220 */ /* 0x002fe20000400000 */
[----:B--2---:R-:W-:Y:S01]  /*1170*/  FMUL R6, R29, R6 ;  /* 0x000000061d067220 */ /* 0x004fe20000400000 */
[----:B------:R-:W-:Y:S01]  /*1180*/  @!P2 FMUL R4, R4, 16777216 ;  /* 0x4b8000000404a820 */ /* 0x000fe20000400000 */
[----:B------:R-:W-:Y:S01]  /*1190*/  @!P5 FMUL R0, R0, 16777216 ;  /* 0x4b8000000000d820 */ /* 0x000fe20000400000 */
[----:B------:R-:W-:-:S03]  /*11a0*/  ISETP.NE.AND P2, PT, R35, RZ, PT ;  /* 0x000000ff2300720c */ /* 0x000fc60003f45270 */
[----:B------:R-:W1:Y:S01]  /*11b0*/  MUFU.RCP R38, R45 ;  /* 0x0000002d00267308 */ /* 0x000e620000001000 */
[----:B------:R-:W-:Y:S01]  /*11c0*/  ISETP.NE.AND P5, PT, R18, RZ, PT ;  /* 0x000000ff1200720c */ /* 0x000fe20003fa5270 */
[----:B------:R-:W-:Y:S01]  /*11d0*/  FMUL R28, R28, R7 ;  /* 0x000000071c1c7220 */ /* 0x000fe20000400000 */
[----:B------:R-:W-:Y:S02]  /*11e0*/  FMUL R29, R27, R6 ;  /* 0x000000061b1d7220 */ /* 0x000fe40000400000 */
[----:B------:R-:W2:Y:S03]  /*11f0*/  LDC.64 R6, c[0x0][0x230] ;  /* 0x00008c00ff067b82 */ /* 0x000ea60000000a00 */
[----:B------:R-:W5:Y:S01]  /*1200*/  MUFU.RCP R31, R31 ;  /* 0x0000001f001f7308 */ /* 0x000f620000001000 */
[----:B---3--:R-:W-:Y:S01]  /*1210*/  FMUL R30, R30, R3 ;  /* 0x000000031e1e7220 */ /* 0x008fe20000400000 */
[----:B----4-:R-:W-:-:S06]  /*1220*/  FMUL R37, R39, R2 ;  /* 0x0000000227257220 */ /* 0x010fcc0000400000 */
[----:B------:R-:W3:Y:S01]  /*1230*/  MUFU.RCP R35, R36 ;  /* 0x0000002400237308 */ /* 0x000ee20000001000 */
[----:B0-----:R-:W-:-:S07]  /*1240*/  IMAD.WIDE R2, R19, 0x4, R22 ;  /* 0x0000000413027825 */ /* 0x001fce00078e0216 */
[----:B------:R-:W0:Y:S01]  /*1250*/  MUFU.RCP R34, R34 ;  /* 0x0000002200227308 */ /* 0x000e220000001000 */
[----:B-1----:R-:W-:Y:S01]  /*1260*/  FMUL R38, R38, R5 ;  /* 0x0000000526267220 */ /* 0x002fe20000400000 */
[----:B-----5:R-:W-:Y:S01]  /*1270*/  FMUL R31, R31, R4 ;  /* 0x000000041f1f7220 */ /* 0x020fe20000400000 */
[----:B------:R1:W-:Y:S01]  /*1280*/  @P5 STG.E desc[UR6][R2.64], R28 ;  /* 0x0000001c02005986 */ /* 0x0003e2000c101906 */
[----:B------:R-:W-:Y:S01]  /*1290*/  IMAD.WIDE R4, R17, 0x4, R22 ;  /* 0x0000000411047825 */ /* 0x000fe200078e0216 */
[----:B------:R-:W-:-:S03]  /*12a0*/  ISETP.NE.AND P5, PT, R8, RZ, PT ;  /* 0x000000ff0800720c */ /* 0x000fc60003fa5270 */
[----:B---3--:R-:W-:Y:S01]  /*12b0*/  FMUL R0, R35, R0 ;  /* 0x0000000023007220 */ /* 0x008fe20000400000 */
[----:B------:R-:W-:Y:S01]  /*12c0*/  ISETP.NE.AND P0, PT, R41, RZ, PT ;  /* 0x000000ff2900720c */ /* 0x000fe20003f05270 */
[----:B------:R3:W-:Y:S01]  /*12d0*/  @P6 STG.E desc[UR6][R4.64], R29 ;  /* 0x0000001d04006986 */ /* 0x0007e2000c101906 */
[----:B------:R-:W-:Y:S01]  /*12e0*/  FMUL R39, R25, R30 ;  /* 0x0000001e19277220 */ /* 0x000fe20000400000 */
[----:B------:R-:W-:Y:S01]  /*12f0*/  FMUL R41, R21, R0 ;  /* 0x0000000015297220 */ /* 0x000fe20000400000 */
[----:B------:R-:W-:Y:S01]  /*1300*/  FMUL R37, R24, R37 ;  /* 0x0000002518257220 */ /* 0x000fe20000400000 */
[----:B-1----:R-:W-:Y:S01]  /*1310*/  P2R R2, PR, RZ, 0x40 ;  /* 0x00000040ff027803 */ /* 0x002fe20000000000 */
[----:B0-----:R-:W-:Y:S01]  /*1320*/  FMUL R21, R34, R10 ;  /* 0x0000000a22157220 */ /* 0x001fe20000400000 */
[----:B------:R-:W-:Y:S01]  /*1330*/  ISETP.NE.AND P6, PT, R18, RZ, PT ;  /* 0x000000ff1200720c */ /* 0x000fe20003fc5270 */
[----:B------:R-:W-:Y:S01]  /*1340*/  FMUL R15, R15, R38 ;  /* 0x000000260f0f7220 */ /* 0x000fe20000400000 */
[----:B------:R-:W-:Y:S01]  /*1350*/  FMUL R31, R26, R31 ;  /* 0x0000001f1a1f7220 */ /* 0x000fe20000400000 */
[----:B------:R-:W-:-:S04]  /*1360*/  IMAD.WIDE R24, R9, 0x4, R22 ;  /* 0x0000000409187825 */ /* 0x000fc800078e0216 */
[----:B------:R-:W-:Y:S01]  /*1370*/  FMUL R0, R20, R21 ;  /* 0x0000001514007220 */ /* 0x000fe20000400000 */
[--C-:B------:R-:W-:Y:S01]  /*1380*/  IMAD.WIDE R26, R14, 0x4, R22.reuse ;  /* 0x000000040e1a7825 */ /* 0x100fe200078e0216 */
[----:B------:R0:W-:Y:S03]  /*1390*/  @P5 STG.E desc[UR6][R24.64], R15 ;  /* 0x0000000f18005986 */ /* 0x0001e6000c101906 */
[--C-:B------:R-:W-:Y:S01]  /*13a0*/  IMAD.WIDE R34, R13, 0x4, R22.reuse ;  /* 0x000000040d227825 */ /* 0x100fe200078e0216 */
[----:B------:R1:W-:Y:S03]  /*13b0*/  @P4 STG.E desc[UR6][R26.64], R31 ;  /* 0x0000001f1a004986 */ /* 0x0003e6000c101906 */
[--C-:B------:R-:W-:Y:S01]  /*13c0*/  IMAD.WIDE R32, R12, 0x4, R22.reuse ;  /* 0x000000040c207825 */ /* 0x100fe200078e0216 */
[----:B------:R1:W-:Y:S03]  /*13d0*/  @P3 STG.E desc[UR6][R34.64], R39 ;  /* 0x0000002722003986 */ /* 0x0003e6000c101906 */
[--C-:B------:R-:W-:Y:S01]  /*13e0*/  IMAD.WIDE R20, R11, 0x4, R22.reuse ;  /* 0x000000040b147825 */ /* 0x100fe200078e0216 */
[----:B------:R1:W-:Y:S03]  /*13f0*/  @P2 STG.E desc[UR6][R32.64], R37 ;  /* 0x0000002520002986 */ /* 0x0003e6000c101906 */
[----:B------:R-:W-:Y:S01]  /*1400*/  IMAD.WIDE R22, R16, 0x4, R22 ;  /* 0x0000000410167825 */ /* 0x000fe200078e0216 */
[----:B------:R1:W-:Y:S03]  /*1410*/  @P1 STG.E desc[UR6][R20.64], R41 ;  /* 0x0000002914001986 */ /* 0x0003e6000c101906 */
[--C-:B--2---:R-:W-:Y:S01]  /*1420*/  IMAD.WIDE R18, R19, 0x4, R6.reuse ;  /* 0x0000000413127825 */ /* 0x104fe200078e0206 */
[----:B------:R1:W-:Y:S04]  /*1430*/  @P0 STG.E desc[UR6][R22.64], R0 ;  /* 0x0000000016000986 */ /* 0x0003e8000c101906 */
[----:B------:R1:W-:Y:S01]  /*1440*/  @P6 STG.E desc[UR6][R18.64], R28 ;  /* 0x0000001c12006986 */ /* 0x0003e2000c101906 */
[----:B------:R-:W-:Y:S01]  /*1450*/  ISETP.NE.AND P6, PT, R2, RZ, PT ;  /* 0x000000ff0200720c */ /* 0x000fe20003fc5270 */
[----:B------:R-:W-:-:S04]  /*1460*/  IMAD.WIDE R2, R17, 0x4, R6 ;  /* 0x0000000411027825 */ /* 0x000fc800078e0206 */
[----:B---3--:R-:W-:-:S04]  /*1470*/  IMAD.WIDE R4, R9, 0x4, R6 ;  /* 0x0000000409047825 */ /* 0x008fc800078e0206 */
[----:B------:R-:W-:-:S04]  /*1480*/  IMAD.WIDE R8, R14, 0x4, R6 ;  /* 0x000000040e087825 */ /* 0x000fc800078e0206 */
[--C-:B0-----:R-:W-:Y:S01]  /*1490*/  IMAD.WIDE R24, R13, 0x4, R6.reuse ;  /* 0x000000040d187825 */ /* 0x101fe200078e0206 */
[----:B------:R1:W-:Y:S03]  /*14a0*/  @P6 STG.E desc[UR6][R2.64], R29 ;  /* 0x0000001d02006986 */ /* 0x0003e6000c101906 */
[--C-:B------:R-:W-:Y:S01]  /*14b0*/  IMAD.WIDE R12, R12, 0x4, R6.reuse ;  /* 0x000000040c0c7825 */ /* 0x100fe200078e0206 */
[----:B------:R1:W-:Y:S03]  /*14c0*/  @P5 STG.E desc[UR6][R4.64], R15 ;  /* 0x0000000f04005986 */ /* 0x0003e6000c101906 */
[--C-:B------:R-:W-:Y:S01]  /*14d0*/  IMAD.WIDE R10, R11, 0x4, R6.reuse ;  /* 0x000000040b0a7825 */ /* 0x100fe200078e0206 */
[----:B------:R1:W-:Y:S04]  /*14e0*/  @P4 STG.E desc[UR6][R8.64], R31 ;  /* 0x0000001f08004986 */ /* 0x0003e8000c101906 */
[----:B------:R1:W-:Y:S04]  /*14f0*/  @P3 STG.E desc[UR6][R24.64], R39 ;  /* 0x0000002718003986 */ /* 0x0003e8000c101906 */
[----:B------:R1:W-:Y:S01]  /*1500*/  @P2 STG.E desc[UR6][R12.64], R37 ;  /* 0x000000250c002986 */ /* 0x0003e2000c101906 */
[----:B------:R-:W-:-:S03]  /*1510*/  IMAD.WIDE R6, R16, 0x4, R6 ;  /* 0x0000000410067825 */ /* 0x000fc600078e0206 */
[----:B------:R1:W-:Y:S01]  /*1520*/  @P1 STG.E desc[UR6][R10.64], R41 ;  /* 0x000000290a001986 */ /* 0x0003e2000c101906 */
[----:B------:R-:W-:Y:S05]  /*1530*/  @!P0 EXIT ;  /* 0x000000000000894d */ /* 0x000fea0003800000 */
[----:B------:R-:W-:Y:S01]  /*1540*/  STG.E desc[UR6][R6.64], R0 ;  /* 0x0000000006007986 */ /* 0x000fe2000c101906 */
[----:B------:R-:W-:Y:S05]  /*1550*/  EXIT ;  /* 0x000000000000794d */ /* 0x000fea0003800000 */
.L_x_0:
[----:B------:R-:W-:-:S00]  /*1560*/  BRA `(.L_x_0) ;  /* 0xfffffffc00fc7947 */ /* 0x000fc0000383ffff */
[----:B------:R-:W-:-:S00]  /*1570*/  NOP ;  /* 0x0000000000007918 */ /* 0x000fc00000000000 */
        /* <DEDUP_REMOVED lines=8> */
.L_x_1:


//--------------------- .nv.global.init           --------------------------
	.section	.nv.global.init,"aw",@progbits
.nv.global.init:
	.type		_$_str,@object
	.size		_$_str,(_$_str_$_2 - _$_str)
_$_str:
        /*0000*/ 	.byte	0x5f, 0x5f, 0x43, 0x55, 0x44, 0x41, 0x5f, 0x46, 0x54, 0x5a, 0x00
	.type		_$_str_$_2,@object
	.size		_$_str_$_2,(.L_1 - _$_str_$_2)
_$_str_$_2:
        /*000b*/ 	.byte	0x5f, 0x5f, 0x43, 0x55, 0x44, 0x41, 0x5f, 0x50, 0x52, 0x45, 0x43, 0x5f, 0x53, 0x51, 0x52, 0x54
        /*001b*/ 	.byte	0x00
.L_1:


//--------------------- .nv.shared.triton_per_fused__weight_norm_interface_26 --------------------------
	.section	.nv.shared.triton_per_fused__weight_norm_interface_26,"aw",@nobits
	.sectionflags	@""
	.align	16
	.zero		1024


//--------------------- .nv.constant0.triton_per_fused__weight_norm_interface_26 --------------------------
	.section	.nv.constant0.triton_per_fused__weight_norm_interface_26,"a",@progbits
	.sectionflags	@""
	.align	4
.nv.constant0.triton_per_fused__weight_norm_interface_26:
	.zero		576
